//
// Generated by NVIDIA NVVM Compiler
//
// Compiler Build ID: CL-36424714
// Cuda compilation tools, release 13.0, V13.0.88
// Based on NVVM 20.0.0
//

.version 9.0
.target sm_100
.address_size 64

	// .globl	_Z11test_kernelv
.extern .func  (.param .b32 func_retval0) vprintf
(
	.param .b64 vprintf_param_0,
	.param .b64 vprintf_param_1
)
;
.global .align 1 .b8 $str[39] = {116, 104, 114, 101, 97, 100, 73, 100, 120, 46, 120, 32, 61, 32, 37, 100, 32, 105, 115, 95, 101, 108, 101, 99, 116, 101, 100, 95, 108, 97, 110, 101, 32, 61, 32, 37, 100, 10};

.visible .entry _Z11test_kernelv()
{
	.local .align 8 .b8 	__local_depot0[8];
	.reg .b64 	%SP;
	.reg .b64 	%SPL;
	.reg .b32 	%r<7>;
	.reg .b64 	%rd<5>;

	mov.u64 	%SPL, __local_depot0;
	cvta.local.u64 	%SP, %SPL;
	add.u64 	%rd1, %SP, 0;
	add.u64 	%rd2, %SPL, 0;
	mov.b32 	%r2, -1;
	mov.b32 	%r1, 0;
	// begin inline asm
	{
.reg .pred %px;
elect.sync _|%px, %r2;
@%px mov.s32 %r1, 1;
}

	// end inline asm
	mov.u32 	%r4, %tid.x;
	st.local.v2.u32 	[%rd2], {%r4, %r1};
	mov.u64 	%rd3, $str;
	cvta.global.u64 	%rd4, %rd3;
	{ // callseq 0, 0
	.param .b64 param0;
	st.param.b64 	[param0], %rd4;
	.param .b64 param1;
	st.param.b64 	[param1], %rd1;
	.param .b32 retval0;
	call.uni (retval0), 
	vprintf, 
	(
	param0, 
	param1
	);
	ld.param.b32 	%r5, [retval0];
	} // callseq 0
	ret;

}


// ===== COMPILED SASS (sm_100) =====

	.target	sm_100

	.elftype	@"ET_EXEC"


//--------------------- .note.nv.tkinfo           --------------------------
	.section	.note.nv.tkinfo,"",@"SHT_NOTE"
	.sectionflags	@"SHF_NOTE_NV_TKINFO"
	.tkinfo
        /*0018*/ 	.word	0x00000002
        /*0030*/ 	.string	""
        /*0030*/ 	.string	"ptxas"
        /*0030*/ 	.string	"Cuda compilation tools, release 13.0, V13.0.88"
        /*0030*/ 	.string	"Build cuda_13.0.r13.0/compiler.36424714_0"
        /*0030*/ 	.string	"-arch sm_100 -m 64 "



//--------------------- .note.nv.cuinfo           --------------------------
	.section	.note.nv.cuinfo,"",@"SHT_NOTE"
	.sectionflags	@"SHF_NOTE_NV_CUINFO"
        /*0018*/ 	.short	0x0002
        /*001a*/ 	.short	0x0064
        /*001c*/ 	.short	0x0082
	.zero		2


//--------------------- .nv.info                  --------------------------
	.section	.nv.info,"",@"SHT_CUDA_INFO"
	.align	4


	//----- nvinfo : EIATTR_REGCOUNT
	.align		4
        /*0000*/ 	.byte	0x04, 0x2f
        /*0002*/ 	.short	(.L_2 - .L_1)
	.align		4
.L_1:
        /*0004*/ 	.word	index@(_Z11test_kernelv)
        /*0008*/ 	.word	0x00000018


	//----- nvinfo : EIATTR_FRAME_SIZE
	.align		4
.L_2:
        /*000c*/ 	.byte	0x04, 0x11
        /*000e*/ 	.short	(.L_4 - .L_3)
	.align		4
.L_3:
        /*0010*/ 	.word	index@(_Z11test_kernelv)
        /*0014*/ 	.word	0x00000008


	//----- nvinfo : EIATTR_MIN_STACK_SIZE
	.align		4
.L_4:
        /*0018*/ 	.byte	0x04, 0x12
        /*001a*/ 	.short	(.L_6 - .L_5)
	.align		4
.L_5:
        /*001c*/ 	.word	index@(_Z11test_kernelv)
        /*0020*/ 	.word	0x00000008
.L_6:


//--------------------- .nv.compat                --------------------------
	.section	.nv.compat,"",@"SHT_CUDA_COMPAT_INFO"
	.align	4
        /*0000*/ 	.byte	0x02, 0x09, 0x00, 0x00, 0x02, 0x02, 0x01, 0x00, 0x02, 0x05, 0x05, 0x00, 0x03, 0x07, 0x01, 0x01
        /*0010*/ 	.byte	0x02, 0x03, 0x00, 0x00, 0x02, 0x06, 0x01, 0x00, 0x04, 0x0b, 0x08, 0x00, 0x09, 0x00, 0x00, 0x00
        /*0020*/ 	.byte	0x00, 0x00, 0x00, 0x00


//--------------------- .nv.info._Z11test_kernelv --------------------------
	.section	.nv.info._Z11test_kernelv,"",@"SHT_CUDA_INFO"
	.sectionflags	@""
	.align	4


	//----- nvinfo : EIATTR_CUDA_API_VERSION
	.align		4
        /*0000*/ 	.byte	0x04, 0x37
        /*0002*/ 	.short	(.L_8 - .L_7)
.L_7:
        /*0004*/ 	.word	0x00000082


	//----- nvinfo : EIATTR_SPARSE_MMA_MASK
	.align		4
.L_8:
        /*0008*/ 	.byte	0x03, 0x50
        /*000a*/ 	.short	0x0000


	//----- nvinfo : EIATTR_MAXREG_COUNT
	.align		4
        /*000c*/ 	.byte	0x03, 0x1b
        /*000e*/ 	.short	0x00ff


	//----- nvinfo : EIATTR_EXTERNS
	.align		4
        /*0010*/ 	.byte	0x04, 0x0f
        /*0012*/ 	.short	(.L_10 - .L_9)


	//   ....[0]....
	.align		4
.L_9:
        /*0014*/ 	.word	index@(vprintf)


	//----- nvinfo : EIATTR_MERCURY_ISA_VERSION
	.align		4
.L_10:
        /*0018*/ 	.byte	0x03, 0x5f
        /*001a*/ 	.short	0x0101


	//----- nvinfo : EIATTR_VRC_CTA_INIT_COUNT
	.align		4
        /*001c*/ 	.byte	0x02, 0x4a
	.zero		1
	.zero		1


	//----- nvinfo : EIATTR_SYSCALL_OFFSETS
	.align		4
        /*0020*/ 	.byte	0x04, 0x46
        /*0022*/ 	.short	(.L_12 - .L_11)


	//   ....[0]....
.L_11:
        /*0024*/ 	.word	0x00000100


	//----- nvinfo : EIATTR_EXIT_INSTR_OFFSETS
	.align		4
.L_12:
        /*0028*/ 	.byte	0x04, 0x1c
        /*002a*/ 	.short	(.L_14 - .L_13)


	//   ....[0]....
.L_13:
        /*002c*/ 	.word	0x00000110


	//----- nvinfo : EIATTR_SW_WAR
	.align		4
.L_14:
        /*0030*/ 	.byte	0x04, 0x36
        /*0032*/ 	.short	(.L_16 - .L_15)
.L_15:
        /*0034*/ 	.word	0x00000008
.L_16:


//--------------------- .nv.callgraph             --------------------------
	.section	.nv.callgraph,"",@"SHT_CUDA_CALLGRAPH"
	.align	4
	.sectionentsize	8
	.align		4
        /*0000*/ 	.word	0x00000000
	.align		4
        /*0004*/ 	.word	0xffffffff
	.align		4
        /*0008*/ 	.word	index@(_Z11test_kernelv)
	.align		4
        /*000c*/ 	.word	index@(vprintf)
	.align		4
        /*0010*/ 	.word	0x00000000
	.align		4
        /*0014*/ 	.word	0xfffffffe
	.align		4
        /*0018*/ 	.word	0x00000000
	.align		4
        /*001c*/ 	.word	0xfffffffd
	.align		4
        /*0020*/ 	.word	0x00000000
	.align		4
        /*0024*/ 	.word	0xfffffffc


//--------------------- .nv.constant4             --------------------------
	.section	.nv.constant4,"a",@progbits
	.align	8
	.align		8
.nv.constant4:
        /*0000*/ 	.dword	vprintf
	.align		8
        /*0008*/ 	.dword	$str


//--------------------- .text._Z11test_kernelv    --------------------------
	.section	.text._Z11test_kernelv,"ax",@progbits
	.align	128
        .global         _Z11test_kernelv
        .type           _Z11test_kernelv,@function
        .size           _Z11test_kernelv,(.L_x_2 - _Z11test_kernelv)
        .other          _Z11test_kernelv,@"STO_CUDA_ENTRY STV_DEFAULT"
_Z11test_kernelv:
.text._Z11test_kernelv:
[----:B------:R-:W0:Y:S01]  /*0000*/  LDC R1, c[0x0][0x37c] ;  /* 0x0000df00ff017b82 */ /* 0x000e220000000800 */
[----:B------:R-:W1:Y:S01]  /*0010*/  S2R R8, SR_TID.X ;  /* 0x0000000000087919 */ /* 0x000e620000002100 */
[----:B------:R-:W-:Y:S01]  /*0020*/  ELECT P0, URZ, PT ;  /* 0x0000000000ff782f */ /* 0x000fe20003800000 */
[----:B0-----:R-:W-:Y:S01]  /*0030*/  VIADD R1, R1, 0xfffffff8 ;  /* 0xfffffff801017836 */ /* 0x001fe20000000000 */
[----:B------:R-:W-:Y:S01]  /*0040*/  MOV R0, 0x0 ;  /* 0x0000000000007802 */ /* 0x000fe20000000f00 */
[----:B------:R-:W0:Y:S01]  /*0050*/  LDCU UR4, c[0x0][0x2f8] ;  /* 0x00005f00ff0477ac */ /* 0x000e220008000800 */
[----:B------:R-:W-:Y:S02]  /*0060*/  SEL R9, RZ, 0x1, !P0 ;  /* 0x00000001ff097807 */ /* 0x000fe40004000000 */
[----:B------:R2:W3:Y:S01]  /*0070*/  LDC.64 R2, c[0x4][R0] ;  /* 0x0100000000027b82 */ /* 0x0004e20000000a00 */
[----:B------:R-:W4:Y:S01]  /*0080*/  LDCU.64 UR6, c[0x4][0x8] ;  /* 0x01000100ff0677ac */ /* 0x000f220008000a00 */
[----:B------:R-:W5:Y:S01]  /*0090*/  LDCU UR5, c[0x0][0x2fc] ;  /* 0x00005f80ff0577ac */ /* 0x000f620008000800 */
[----:B0-----:R-:W-:Y:S01]  /*00a0*/  IADD3 R6, P0, PT, R1, UR4, RZ ;  /* 0x0000000401067c10 */ /* 0x001fe2000ff1e0ff */
[----:B----4-:R-:W-:-:S02]  /*00b0*/  IMAD.U32 R4, RZ, RZ, UR6 ;  /* 0x00000006ff047e24 */ /* 0x010fc4000f8e00ff */
[----:B------:R-:W-:Y:S02]  /*00c0*/  IMAD.U32 R5, RZ, RZ, UR7 ;  /* 0x00000007ff057e24 */ /* 0x000fe4000f8e00ff */
[----:B-----5:R-:W-:Y:S01]  /*00d0*/  IMAD.X R7, RZ, RZ, UR5, P0 ;  /* 0x00000005ff077e24 */ /* 0x020fe200080e06ff */
[----:B-1----:R2:W-:Y:S07]  /*00e0*/  STL.64 [R1], R8 ;  /* 0x0000000801007387 */ /* 0x0025ee0000100a00 */
[----:B------:R-:W-:-:S07]  /*00f0*/  LEPC R20, `(.L_x_0) ;  /* 0x000000001014794e */ /* 0x000fce0000000000 */
[----:B--23--:R-:W-:Y:S05]  /*0100*/  CALL.ABS.NOINC R2 ;  /* 0x0000000002007343 */ /* 0x00cfea0003c00000 */
.L_x_0:
[----:B------:R-:W-:Y:S05]  /*0110*/  EXIT ;  /* 0x000000000000794d */ /* 0x000fea0003800000 */
.L_x_1:
[----:B------:R-:W-:-:S00]  /*0120*/  BRA `(.L_x_1) ;  /* 0xfffffffc00fc7947 */ /* 0x000fc0000383ffff */
[----:B------:R-:W-:-:S00]  /*0130*/  NOP ;  /* 0x0000000000007918 */ /* 0x000fc00000000000 */
        /* <DEDUP_REMOVED lines=12> */
.L_x_2:


//--------------------- .nv.global.init           --------------------------
	.section	.nv.global.init,"aw",@progbits
.nv.global.init:
	.type		$str,@object
	.size		$str,(.L_0 - $str)
$str:
        /*0000*/ 	.byte	0x74, 0x68, 0x72, 0x65, 0x61, 0x64, 0x49, 0x64, 0x78, 0x2e, 0x78, 0x20, 0x3d, 0x20, 0x25, 0x64
        /*0010*/ 	.byte	0x20, 0x69, 0x73, 0x5f, 0x65, 0x6c, 0x65, 0x63, 0x74, 0x65, 0x64, 0x5f, 0x6c, 0x61, 0x6e, 0x65
        /*0020*/ 	.byte	0x20, 0x3d, 0x20, 0x25, 0x64, 0x0a, 0x00
.L_0:


//--------------------- .nv.shared.reserved.0     --------------------------
	.section	.nv.shared.reserved.0,"aw",@nobits
	.weak		__nv_reservedSMEM_offset_0_alias
	.size		__nv_reservedSMEM_offset_0_alias, 0, 64
	.other		__nv_reservedSMEM_offset_0_alias,@"STO_CUDA_RESERVED_SHARED STV_DEFAULT"
__nv_reservedSMEM_offset_0_alias:
	.zero		0
	.zero		64


//--------------------- .nv.constant0._Z11test_kernelv --------------------------
	.section	.nv.constant0._Z11test_kernelv,"a",@progbits
	.sectionflags	@""
	.align	4
.nv.constant0._Z11test_kernelv:
	.zero		896


//--------------------- SYMBOLS --------------------------

	.type		.nv.reservedSmem.offset0,@object
	.size		.nv.reservedSmem.offset0,0x4
	.type		vprintf,@function
